//
// Generated by NVIDIA NVVM Compiler
//
// Compiler Build ID: CL-36424714
// Cuda compilation tools, release 13.0, V13.0.88
// Based on NVVM 20.0.0
//

.version 9.0
.target sm_100
.address_size 64

	// .globl	_Z15multiply_kerneliPiS_PdS0_S0_

.visible .entry _Z15multiply_kerneliPiS_PdS0_S0_(
	.param .u32 _Z15multiply_kerneliPiS_PdS0_S0__param_0,
	.param .u64 .ptr .align 1 _Z15multiply_kerneliPiS_PdS0_S0__param_1,
	.param .u64 .ptr .align 1 _Z15multiply_kerneliPiS_PdS0_S0__param_2,
	.param .u64 .ptr .align 1 _Z15multiply_kerneliPiS_PdS0_S0__param_3,
	.param .u64 .ptr .align 1 _Z15multiply_kerneliPiS_PdS0_S0__param_4,
	.param .u64 .ptr .align 1 _Z15multiply_kerneliPiS_PdS0_S0__param_5
)
{
	.reg .pred 	%p<6>;
	.reg .b32 	%r<26>;
	.reg .b64 	%rd<22>;
	.reg .b64 	%fd<7>;

	ld.param.u32 	%r9, [_Z15multiply_kerneliPiS_PdS0_S0__param_0];
	ld.param.u64 	%rd8, [_Z15multiply_kerneliPiS_PdS0_S0__param_1];
	ld.param.u64 	%rd9, [_Z15multiply_kerneliPiS_PdS0_S0__param_2];
	ld.param.u64 	%rd10, [_Z15multiply_kerneliPiS_PdS0_S0__param_3];
	ld.param.u64 	%rd11, [_Z15multiply_kerneliPiS_PdS0_S0__param_4];
	ld.param.u64 	%rd12, [_Z15multiply_kerneliPiS_PdS0_S0__param_5];
	mov.u32 	%r10, %ntid.x;
	mov.u32 	%r11, %nctaid.x;
	mul.lo.s32 	%r12, %r10, %r11;
	mov.u32 	%r13, %tid.x;
	mov.u32 	%r14, %ctaid.x;
	mad.lo.s32 	%r15, %r14, %r10, %r13;
	div.s32 	%r16, %r9, %r12;
	mul.lo.s32 	%r17, %r16, %r12;
	sub.s32 	%r18, %r9, %r17;
	setp.lt.s32 	%p1, %r15, %r18;
	selp.u32 	%r19, 1, 0, %p1;
	add.s32 	%r1, %r16, %r19;
	min.s32 	%r20, %r15, %r18;
	mad.lo.s32 	%r24, %r16, %r15, %r20;
	setp.lt.s32 	%p2, %r1, 1;
	@%p2 bra 	$L__BB0_6;
	add.s32 	%r3, %r1, %r24;
	cvta.to.global.u64 	%rd1, %rd12;
	cvta.to.global.u64 	%rd2, %rd8;
	cvta.to.global.u64 	%rd3, %rd9;
	cvta.to.global.u64 	%rd4, %rd10;
	cvta.to.global.u64 	%rd5, %rd11;
	bra.uni 	$L__BB0_3;
$L__BB0_2:
	setp.ge.s32 	%p5, %r24, %r3;
	@%p5 bra 	$L__BB0_6;
$L__BB0_3:
	mul.wide.s32 	%rd13, %r24, 8;
	add.s64 	%rd6, %rd1, %rd13;
	mov.b64 	%rd14, 0;
	st.global.u64 	[%rd6], %rd14;
	mul.wide.s32 	%rd15, %r24, 4;
	add.s64 	%rd7, %rd2, %rd15;
	ld.global.u32 	%r25, [%rd7];
	add.s32 	%r24, %r24, 1;
	ld.global.u32 	%r21, [%rd7+4];
	setp.ge.s32 	%p3, %r25, %r21;
	@%p3 bra 	$L__BB0_2;
	mov.f64 	%fd6, 0d0000000000000000;
$L__BB0_5:
	mul.wide.s32 	%rd16, %r25, 4;
	add.s64 	%rd17, %rd3, %rd16;
	ld.global.u32 	%r22, [%rd17];
	mul.wide.s32 	%rd18, %r25, 8;
	add.s64 	%rd19, %rd4, %rd18;
	ld.global.f64 	%fd4, [%rd19];
	mul.wide.s32 	%rd20, %r22, 8;
	add.s64 	%rd21, %rd5, %rd20;
	ld.global.f64 	%fd5, [%rd21];
	fma.rn.f64 	%fd6, %fd4, %fd5, %fd6;
	st.global.f64 	[%rd6], %fd6;
	add.s32 	%r25, %r25, 1;
	ld.global.u32 	%r23, [%rd7+4];
	setp.lt.s32 	%p4, %r25, %r23;
	@%p4 bra 	$L__BB0_5;
	bra.uni 	$L__BB0_2;
$L__BB0_6:
	ret;

}


// ===== COMPILED SASS (sm_100) =====

	.target	sm_100

	.elftype	@"ET_EXEC"


//--------------------- .note.nv.tkinfo           --------------------------
	.section	.note.nv.tkinfo,"",@"SHT_NOTE"
	.sectionflags	@"SHF_NOTE_NV_TKINFO"
	.tkinfo
        /*0018*/ 	.word	0x00000002
        /*0030*/ 	.string	""
        /*0030*/ 	.string	"ptxas"
        /*0030*/ 	.string	"Cuda compilation tools, release 13.0, V13.0.88"
        /*0030*/ 	.string	"Build cuda_13.0.r13.0/compiler.36424714_0"
        /*0030*/ 	.string	"-arch sm_100 -m 64 "



//--------------------- .note.nv.cuinfo           --------------------------
	.section	.note.nv.cuinfo,"",@"SHT_NOTE"
	.sectionflags	@"SHF_NOTE_NV_CUINFO"
        /*0018*/ 	.short	0x0002
        /*001a*/ 	.short	0x0064
        /*001c*/ 	.short	0x0082
	.zero		2


//--------------------- .nv.info                  --------------------------
	.section	.nv.info,"",@"SHT_CUDA_INFO"
	.align	4


	//----- nvinfo : EIATTR_REGCOUNT
	.align		4
        /*0000*/ 	.byte	0x04, 0x2f
        /*0002*/ 	.short	(.L_1 - .L_0)
	.align		4
.L_0:
        /*0004*/ 	.word	index@(_Z15multiply_kerneliPiS_PdS0_S0_)
        /*0008*/ 	.word	0x00000014


	//----- nvinfo : EIATTR_FRAME_SIZE
	.align		4
.L_1:
        /*000c*/ 	.byte	0x04, 0x11
        /*000e*/ 	.short	(.L_3 - .L_2)
	.align		4
.L_2:
        /*0010*/ 	.word	index@(_Z15multiply_kerneliPiS_PdS0_S0_)
        /*0014*/ 	.word	0x00000000


	//----- nvinfo : EIATTR_MIN_STACK_SIZE
	.align		4
.L_3:
        /*0018*/ 	.byte	0x04, 0x12
        /*001a*/ 	.short	(.L_5 - .L_4)
	.align		4
.L_4:
        /*001c*/ 	.word	index@(_Z15multiply_kerneliPiS_PdS0_S0_)
        /*0020*/ 	.word	0x00000000
.L_5:


//--------------------- .nv.compat                --------------------------
	.section	.nv.compat,"",@"SHT_CUDA_COMPAT_INFO"
	.align	4
        /*0000*/ 	.byte	0x02, 0x09, 0x00, 0x00, 0x02, 0x02, 0x01, 0x00, 0x02, 0x05, 0x05, 0x00, 0x03, 0x07, 0x01, 0x01
        /*0010*/ 	.byte	0x02, 0x03, 0x00, 0x00, 0x02, 0x06, 0x01, 0x00, 0x04, 0x0b, 0x08, 0x00, 0x01, 0x00, 0x00, 0x00
        /*0020*/ 	.byte	0x00, 0x00, 0x00, 0x00


//--------------------- .nv.info._Z15multiply_kerneliPiS_PdS0_S0_ --------------------------
	.section	.nv.info._Z15multiply_kerneliPiS_PdS0_S0_,"",@"SHT_CUDA_INFO"
	.sectionflags	@""
	.align	4


	//----- nvinfo : EIATTR_CUDA_API_VERSION
	.align		4
        /*0000*/ 	.byte	0x04, 0x37
        /*0002*/ 	.short	(.L_7 - .L_6)
.L_6:
        /*0004*/ 	.word	0x00000082


	//----- nvinfo : EIATTR_KPARAM_INFO
	.align		4
.L_7:
        /*0008*/ 	.byte	0x04, 0x17
        /*000a*/ 	.short	(.L_9 - .L_8)
.L_8:
        /*000c*/ 	.word	0x00000000
        /*0010*/ 	.short	0x0005
        /*0012*/ 	.short	0x0028
        /*0014*/ 	.byte	0x00, 0xf5, 0x21, 0x00


	//----- nvinfo : EIATTR_KPARAM_INFO
	.align		4
.L_9:
        /*0018*/ 	.byte	0x04, 0x17
        /*001a*/ 	.short	(.L_11 - .L_10)
.L_10:
        /*001c*/ 	.word	0x00000000
        /*0020*/ 	.short	0x0004
        /*0022*/ 	.short	0x0020
        /*0024*/ 	.byte	0x00, 0xf5, 0x21, 0x00


	//----- nvinfo : EIATTR_KPARAM_INFO
	.align		4
.L_11:
        /*0028*/ 	.byte	0x04, 0x17
        /*002a*/ 	.short	(.L_13 - .L_12)
.L_12:
        /*002c*/ 	.word	0x00000000
        /*0030*/ 	.short	0x0003
        /*0032*/ 	.short	0x0018
        /*0034*/ 	.byte	0x00, 0xf5, 0x21, 0x00


	//----- nvinfo : EIATTR_KPARAM_INFO
	.align		4
.L_13:
        /*0038*/ 	.byte	0x04, 0x17
        /*003a*/ 	.short	(.L_15 - .L_14)
.L_14:
        /*003c*/ 	.word	0x00000000
        /*0040*/ 	.short	0x0002
        /*0042*/ 	.short	0x0010
        /*0044*/ 	.byte	0x00, 0xf5, 0x21, 0x00


	//----- nvinfo : EIATTR_KPARAM_INFO
	.align		4
.L_15:
        /*0048*/ 	.byte	0x04, 0x17
        /*004a*/ 	.short	(.L_17 - .L_16)
.L_16:
        /*004c*/ 	.word	0x00000000
        /*0050*/ 	.short	0x0001
        /*0052*/ 	.short	0x0008
        /*0054*/ 	.byte	0x00, 0xf5, 0x21, 0x00


	//----- nvinfo : EIATTR_KPARAM_INFO
	.align		4
.L_17:
        /*0058*/ 	.byte	0x04, 0x17
        /*005a*/ 	.short	(.L_19 - .L_18)
.L_18:
        /*005c*/ 	.word	0x00000000
        /*0060*/ 	.short	0x0000
        /*0062*/ 	.short	0x0000
        /*0064*/ 	.byte	0x00, 0xf0, 0x11, 0x00


	//----- nvinfo : EIATTR_SPARSE_MMA_MASK
	.align		4
.L_19:
        /*0068*/ 	.byte	0x03, 0x50
        /*006a*/ 	.short	0x0000


	//----- nvinfo : EIATTR_MAXREG_COUNT
	.align		4
        /*006c*/ 	.byte	0x03, 0x1b
        /*006e*/ 	.short	0x00ff


	//----- nvinfo : EIATTR_MERCURY_ISA_VERSION
	.align		4
        /*0070*/ 	.byte	0x03, 0x5f
        /*0072*/ 	.short	0x0101


	//----- nvinfo : EIATTR_VRC_CTA_INIT_COUNT
	.align		4
        /*0074*/ 	.byte	0x02, 0x4a
	.zero		1
	.zero		1


	//----- nvinfo : EIATTR_EXIT_INSTR_OFFSETS
	.align		4
        /*0078*/ 	.byte	0x04, 0x1c
        /*007a*/ 	.short	(.L_21 - .L_20)


	//   ....[0]....
.L_20:
        /*007c*/ 	.word	0x00000280


	//   ....[1]....
        /*0080*/ 	.word	0x00000490


	//----- nvinfo : EIATTR_CRS_STACK_SIZE
	.align		4
.L_21:
        /*0084*/ 	.byte	0x04, 0x1e
        /*0086*/ 	.short	(.L_23 - .L_22)
.L_22:
        /*0088*/ 	.word	0x00000000


	//----- nvinfo : EIATTR_CBANK_PARAM_SIZE
	.align		4
.L_23:
        /*008c*/ 	.byte	0x03, 0x19
        /*008e*/ 	.short	0x0030


	//----- nvinfo : EIATTR_PARAM_CBANK
	.align		4
        /*0090*/ 	.byte	0x04, 0x0a
        /*0092*/ 	.short	(.L_25 - .L_24)
	.align		4
.L_24:
        /*0094*/ 	.word	index@(.nv.constant0._Z15multiply_kerneliPiS_PdS0_S0_)
        /*0098*/ 	.short	0x0380
        /*009a*/ 	.short	0x0030


	//----- nvinfo : EIATTR_SW_WAR
	.align		4
.L_25:
        /*009c*/ 	.byte	0x04, 0x36
        /*009e*/ 	.short	(.L_27 - .L_26)
.L_26:
        /*00a0*/ 	.word	0x00000008
.L_27:


//--------------------- .nv.callgraph             --------------------------
	.section	.nv.callgraph,"",@"SHT_CUDA_CALLGRAPH"
	.align	4
	.sectionentsize	8
	.align		4
        /*0000*/ 	.word	0x00000000
	.align		4
        /*0004*/ 	.word	0xffffffff
	.align		4
        /*0008*/ 	.word	0x00000000
	.align		4
        /*000c*/ 	.word	0xfffffffe
	.align		4
        /*0010*/ 	.word	0x00000000
	.align		4
        /*0014*/ 	.word	0xfffffffd
	.align		4
        /*0018*/ 	.word	0x00000000
	.align		4
        /*001c*/ 	.word	0xfffffffc


//--------------------- .text._Z15multiply_kerneliPiS_PdS0_S0_ --------------------------
	.section	.text._Z15multiply_kerneliPiS_PdS0_S0_,"ax",@progbits
	.align	128
        .global         _Z15multiply_kerneliPiS_PdS0_S0_
        .type           _Z15multiply_kerneliPiS_PdS0_S0_,@function
        .size           _Z15multiply_kerneliPiS_PdS0_S0_,(.L_x_5 - _Z15multiply_kerneliPiS_PdS0_S0_)
        .other          _Z15multiply_kerneliPiS_PdS0_S0_,@"STO_CUDA_ENTRY STV_DEFAULT"
_Z15multiply_kerneliPiS_PdS0_S0_:
.text._Z15multiply_kerneliPiS_PdS0_S0_:
[----:B------:R-:W-:Y:S01]  /*0000*/  LDC R1, c[0x0][0x37c] ;  /* 0x0000df00ff017b82 */ /* 0x000fe20000000800 */
[----:B------:R-:W0:Y:S07]  /*0010*/  LDCU UR4, c[0x0][0x360] ;  /* 0x00006c00ff0477ac */ /* 0x000e2e0008000800 */
[----:B------:R-:W0:Y:S08]  /*0020*/  LDC R0, c[0x0][0x370] ;  /* 0x0000dc00ff007b82 */ /* 0x000e300000000800 */
[----:B------:R-:W1:Y:S01]  /*0030*/  LDC R9, c[0x0][0x380] ;  /* 0x0000e000ff097b82 */ /* 0x000e620000000800 */
[----:B0-----:R-:W-:-:S05]  /*0040*/  IMAD R0, R0, UR4, RZ ;  /* 0x0000000400007c24 */ /* 0x001fca000f8e02ff */
[-C--:B------:R-:W-:Y:S02]  /*0050*/  IABS R5, R0.reuse ;  /* 0x0000000000057213 */ /* 0x080fe40000000000 */
[----:B------:R-:W-:Y:S02]  /*0060*/  IABS R10, R0 ;  /* 0x00000000000a7213 */ /* 0x000fe40000000000 */
[----:B------:R-:W0:Y:S01]  /*0070*/  I2F.RP R4, R5 ;  /* 0x0000000500047306 */ /* 0x000e220000209400 */
[----:B-1----:R-:W-:-:S07]  /*0080*/  IABS R8, R9 ;  /* 0x0000000900087213 */ /* 0x002fce0000000000 */
[----:B0-----:R-:W0:Y:S02]  /*0090*/  MUFU.RCP R4, R4 ;  /* 0x0000000400047308 */ /* 0x001e240000001000 */
[----:B0-----:R-:W-:Y:S01]  /*00a0*/  VIADD R2, R4, 0xffffffe ;  /* 0x0ffffffe04027836 */ /* 0x001fe20000000000 */
[----:B------:R-:W-:-:S05]  /*00b0*/  IADD3 R4, PT, PT, RZ, -R10, RZ ;  /* 0x8000000aff047210 */ /* 0x000fca0007ffe0ff */
[----:B------:R0:W1:Y:S02]  /*00c0*/  F2I.FTZ.U32.TRUNC.NTZ R3, R2 ;  /* 0x0000000200037305 */ /* 0x000064000021f000 */
[----:B0-----:R-:W-:Y:S02]  /*00d0*/  IMAD.MOV.U32 R2, RZ, RZ, RZ ;  /* 0x000000ffff027224 */ /* 0x001fe400078e00ff */
[----:B-1----:R-:W-:-:S04]  /*00e0*/  IMAD.MOV R6, RZ, RZ, -R3 ;  /* 0x000000ffff067224 */ /* 0x002fc800078e0a03 */
[----:B------:R-:W-:Y:S01]  /*00f0*/  IMAD R7, R6, R5, RZ ;  /* 0x0000000506077224 */ /* 0x000fe200078e02ff */
[----:B------:R-:W-:-:S03]  /*0100*/  MOV R6, R8 ;  /* 0x0000000800067202 */ /* 0x000fc60000000f00 */
[----:B------:R-:W-:-:S06]  /*0110*/  IMAD.HI.U32 R3, R3, R7, R2 ;  /* 0x0000000703037227 */ /* 0x000fcc00078e0002 */
[----:B------:R-:W-:-:S04]  /*0120*/  IMAD.HI.U32 R3, R3, R6, RZ ;  /* 0x0000000603037227 */ /* 0x000fc800078e00ff */
[----:B------:R-:W-:Y:S02]  /*0130*/  IMAD R2, R3, R4, R6 ;  /* 0x0000000403027224 */ /* 0x000fe400078e0206 */
[----:B------:R-:W0:Y:S03]  /*0140*/  S2R R4, SR_TID.X ;  /* 0x0000000000047919 */ /* 0x000e260000002100 */
[----:B------:R-:W-:-:S13]  /*0150*/  ISETP.GT.U32.AND P2, PT, R5, R2, PT ;  /* 0x000000020500720c */ /* 0x000fda0003f44070 */
[----:B------:R-:W-:Y:S01]  /*0160*/  @!P2 IMAD.IADD R2, R2, 0x1, -R5 ;  /* 0x000000010202a824 */ /* 0x000fe200078e0a05 */
[----:B------:R-:W-:Y:S02]  /*0170*/  @!P2 IADD3 R3, PT, PT, R3, 0x1, RZ ;  /* 0x000000010303a810 */ /* 0x000fe40007ffe0ff */
[----:B------:R-:W-:Y:S02]  /*0180*/  ISETP.NE.AND P2, PT, R0, RZ, PT ;  /* 0x000000ff0000720c */ /* 0x000fe40003f45270 */
[----:B------:R-:W-:Y:S02]  /*0190*/  ISETP.GE.U32.AND P0, PT, R2, R5, PT ;  /* 0x000000050200720c */ /* 0x000fe40003f06070 */
[----:B------:R-:W0:Y:S01]  /*01a0*/  S2R R5, SR_CTAID.X ;  /* 0x0000000000057919 */ /* 0x000e220000002500 */
[----:B------:R-:W-:-:S04]  /*01b0*/  LOP3.LUT R2, R0, R9, RZ, 0x3c, !PT ;  /* 0x0000000900027212 */ /* 0x000fc800078e3cff */
[----:B------:R-:W-:-:S06]  /*01c0*/  ISETP.GE.AND P1, PT, R2, RZ, PT ;  /* 0x000000ff0200720c */ /* 0x000fcc0003f26270 */
[----:B------:R-:W-:-:S07]  /*01d0*/  @P0 VIADD R3, R3, 0x1 ;  /* 0x0000000103030836 */ /* 0x000fce0000000000 */
[----:B------:R-:W-:Y:S02]  /*01e0*/  @!P1 IADD3 R3, PT, PT, -R3, RZ, RZ ;  /* 0x000000ff03039210 */ /* 0x000fe40007ffe1ff */
[----:B------:R-:W-:-:S04]  /*01f0*/  @!P2 LOP3.LUT R3, RZ, R0, RZ, 0x33, !PT ;  /* 0x00000000ff03a212 */ /* 0x000fc800078e33ff */
[----:B------:R-:W-:Y:S01]  /*0200*/  IADD3 R7, PT, PT, R3, 0x1, RZ ;  /* 0x0000000103077810 */ /* 0x000fe20007ffe0ff */
[----:B------:R-:W-:Y:S02]  /*0210*/  IMAD.MOV R6, RZ, RZ, -R3 ;  /* 0x000000ffff067224 */ /* 0x000fe400078e0a03 */
[----:B0-----:R-:W-:Y:S02]  /*0220*/  IMAD R2, R5, UR4, R4 ;  /* 0x0000000405027c24 */ /* 0x001fe4000f8e0204 */
[----:B------:R-:W-:-:S05]  /*0230*/  IMAD R5, R0, R6, R9 ;  /* 0x0000000600057224 */ /* 0x000fca00078e0209 */
[CC--:B------:R-:W-:Y:S02]  /*0240*/  ISETP.GE.AND P0, PT, R2.reuse, R5.reuse, PT ;  /* 0x000000050200720c */ /* 0x0c0fe40003f06270 */
[----:B------:R-:W-:-:S11]  /*0250*/  VIMNMX R5, PT, PT, R2, R5, PT ;  /* 0x0000000502057248 */ /* 0x000fd60003fe0100 */
[----:B------:R-:W-:-:S05]  /*0260*/  @P0 IMAD.MOV R7, RZ, RZ, R3 ;  /* 0x000000ffff070224 */ /* 0x000fca00078e0203 */
[----:B------:R-:W-:-:S13]  /*0270*/  ISETP.GE.AND P0, PT, R7, 0x1, PT ;  /* 0x000000010700780c */ /* 0x000fda0003f06270 */
[----:B------:R-:W-:Y:S05]  /*0280*/  @!P0 EXIT ;  /* 0x000000000000894d */ /* 0x000fea0003800000 */
[----:B------:R-:W-:Y:S01]  /*0290*/  IMAD R0, R2, R3, R5 ;  /* 0x0000000302007224 */ /* 0x000fe200078e0205 */
[----:B------:R-:W0:Y:S04]  /*02a0*/  LDCU.64 UR4, c[0x0][0x358] ;  /* 0x00006b00ff0477ac */ /* 0x000e280008000a00 */
[----:B------:R-:W-:-:S07]  /*02b0*/  IADD3 R5, PT, PT, R7, R0, RZ ;  /* 0x0000000007057210 */ /* 0x000fce0007ffe0ff */
.L_x_3:
[----:B------:R-:W1:Y:S08]  /*02c0*/  LDC.64 R2, c[0x0][0x3a8] ;  /* 0x0000ea00ff027b82 */ /* 0x000e700000000a00 */
[----:B------:R-:W2:Y:S01]  /*02d0*/  LDC.64 R6, c[0x0][0x388] ;  /* 0x0000e200ff067b82 */ /* 0x000ea20000000a00 */
[----:B-1----:R-:W-:-:S05]  /*02e0*/  IMAD.WIDE R2, R0, 0x8, R2 ;  /* 0x0000000800027825 */ /* 0x002fca00078e0202 */
[----:B0-----:R0:W-:Y:S01]  /*02f0*/  STG.E.64 desc[UR4][R2.64], RZ ;  /* 0x000000ff02007986 */ /* 0x0011e2000c101b04 */
[----:B--2---:R-:W-:-:S05]  /*0300*/  IMAD.WIDE R6, R0, 0x4, R6 ;  /* 0x0000000400067825 */ /* 0x004fca00078e0206 */
[----:B------:R-:W2:Y:S04]  /*0310*/  LDG.E R4, desc[UR4][R6.64] ;  /* 0x0000000406047981 */ /* 0x000ea8000c1e1900 */
[----:B------:R-:W2:Y:S01]  /*0320*/  LDG.E R9, desc[UR4][R6.64+0x4] ;  /* 0x0000040406097981 */ /* 0x000ea2000c1e1900 */
[----:B------:R-:W-:Y:S01]  /*0330*/  VIADD R0, R0, 0x1 ;  /* 0x0000000100007836 */ /* 0x000fe20000000000 */
[----:B------:R-:W-:Y:S04]  /*0340*/  BSSY.RECONVERGENT B0, `(.L_x_0) ;  /* 0x0000014000007945 */ /* 0x000fe80003800200 */
[----:B------:R-:W-:-:S02]  /*0350*/  ISETP.GE.AND P1, PT, R0, R5, PT ;  /* 0x000000050000720c */ /* 0x000fc40003f26270 */
[----:B--2---:R-:W-:-:S13]  /*0360*/  ISETP.GE.AND P0, PT, R4, R9, PT ;  /* 0x000000090400720c */ /* 0x004fda0003f06270 */
[----:B0-----:R-:W-:Y:S05]  /*0370*/  @P0 BRA `(.L_x_1) ;  /* 0x0000000000400947 */ /* 0x001fea0003800000 */
[----:B------:R-:W-:-:S07]  /*0380*/  CS2R R8, SRZ ;  /* 0x0000000000087805 */ /* 0x000fce000001ff00 */
.L_x_2:
[----:B------:R-:W0:Y:S08]  /*0390*/  LDC.64 R10, c[0x0][0x390] ;  /* 0x0000e400ff0a7b82 */ /* 0x000e300000000a00 */
[----:B------:R-:W1:Y:S08]  /*03a0*/  LDC.64 R12, c[0x0][0x398] ;  /* 0x0000e600ff0c7b82 */ /* 0x000e700000000a00 */
[----:B------:R-:W2:Y:S01]  /*03b0*/  LDC.64 R14, c[0x0][0x3a0] ;  /* 0x0000e800ff0e7b82 */ /* 0x000ea20000000a00 */
[----:B0-----:R-:W-:-:S06]  /*03c0*/  IMAD.WIDE R10, R4, 0x4, R10 ;  /* 0x00000004040a7825 */ /* 0x001fcc00078e020a */
[----:B------:R-:W2:Y:S01]  /*03d0*/  LDG.E R11, desc[UR4][R10.64] ;  /* 0x000000040a0b7981 */ /* 0x000ea2000c1e1900 */
[----:B-1----:R-:W-:-:S06]  /*03e0*/  IMAD.WIDE R12, R4, 0x8, R12 ;  /* 0x00000008040c7825 */ /* 0x002fcc00078e020c */
[----:B------:R-:W3:Y:S01]  /*03f0*/  LDG.E.64 R12, desc[UR4][R12.64] ;  /* 0x000000040c0c7981 */ /* 0x000ee2000c1e1b00 */
[----:B--2---:R-:W-:-:S06]  /*0400*/  IMAD.WIDE R14, R11, 0x8, R14 ;  /* 0x000000080b0e7825 */ /* 0x004fcc00078e020e */
[----:B------:R-:W3:Y:S02]  /*0410*/  LDG.E.64 R14, desc[UR4][R14.64] ;  /* 0x000000040e0e7981 */ /* 0x000ee4000c1e1b00 */
[----:B---3--:R-:W-:-:S07]  /*0420*/  DFMA R8, R12, R14, R8 ;  /* 0x0000000e0c08722b */ /* 0x008fce0000000008 */
[----:B------:R0:W-:Y:S04]  /*0430*/  STG.E.64 desc[UR4][R2.64], R8 ;  /* 0x0000000802007986 */ /* 0x0001e8000c101b04 */
[----:B------:R-:W2:Y:S01]  /*0440*/  LDG.E R17, desc[UR4][R6.64+0x4] ;  /* 0x0000040406117981 */ /* 0x000ea2000c1e1900 */
[----:B------:R-:W-:-:S04]  /*0450*/  IADD3 R4, PT, PT, R4, 0x1, RZ ;  /* 0x0000000104047810 */ /* 0x000fc80007ffe0ff */
[----:B--2---:R-:W-:-:S13]  /*0460*/  ISETP.GE.AND P0, PT, R4, R17, PT ;  /* 0x000000110400720c */ /* 0x004fda0003f06270 */
[----:B0-----:R-:W-:Y:S05]  /*0470*/  @!P0 BRA `(.L_x_2) ;  /* 0xfffffffc00c48947 */ /* 0x001fea000383ffff */
.L_x_1:
[----:B------:R-:W-:Y:S05]  /*0480*/  BSYNC.RECONVERGENT B0 ;  /* 0x0000000000007941 */ /* 0x000fea0003800200 */
.L_x_0:
[----:B------:R-:W-:Y:S05]  /*0490*/  @P1 EXIT ;  /* 0x000000000000194d */ /* 0x000fea0003800000 */
[----:B------:R-:W-:Y:S05]  /*04a0*/  BRA `(.L_x_3) ;  /* 0xfffffffc00847947 */ /* 0x000fea000383ffff */
.L_x_4:
[----:B------:R-:W-:-:S00]  /*04b0*/  BRA `(.L_x_4) ;  /* 0xfffffffc00fc7947 */ /* 0x000fc0000383ffff */
[----:B------:R-:W-:-:S00]  /*04c0*/  NOP ;  /* 0x0000000000007918 */ /* 0x000fc00000000000 */
        /* <DEDUP_REMOVED lines=11> */
.L_x_5:


//--------------------- .nv.shared.reserved.0     --------------------------
	.section	.nv.shared.reserved.0,"aw",@nobits
	.weak		__nv_reservedSMEM_offset_0_alias
	.size		__nv_reservedSMEM_offset_0_alias, 0, 64
	.other		__nv_reservedSMEM_offset_0_alias,@"STO_CUDA_RESERVED_SHARED STV_DEFAULT"
__nv_reservedSMEM_offset_0_alias:
	.zero		0
	.zero		64


//--------------------- .nv.constant0._Z15multiply_kerneliPiS_PdS0_S0_ --------------------------
	.section	.nv.constant0._Z15multiply_kerneliPiS_PdS0_S0_,"a",@progbits
	.sectionflags	@""
	.align	4
.nv.constant0._Z15multiply_kerneliPiS_PdS0_S0_:
	.zero		944


//--------------------- SYMBOLS --------------------------

	.type		.nv.reservedSmem.offset0,@object
	.size		.nv.reservedSmem.offset0,0x4
